//
// Generated by NVIDIA NVVM Compiler
//
// Compiler Build ID: CL-36424714
// Cuda compilation tools, release 13.0, V13.0.88
// Based on NVVM 20.0.0
//

.version 9.0
.target sm_100
.address_size 64

	// .globl	_Z5transPiS_i

.visible .entry _Z5transPiS_i(
	.param .u64 .ptr .align 1 _Z5transPiS_i_param_0,
	.param .u64 .ptr .align 1 _Z5transPiS_i_param_1,
	.param .u32 _Z5transPiS_i_param_2
)
{
	.reg .b32 	%r<7>;
	.reg .b64 	%rd<9>;

	ld.param.u64 	%rd1, [_Z5transPiS_i_param_0];
	ld.param.u64 	%rd2, [_Z5transPiS_i_param_1];
	ld.param.u32 	%r1, [_Z5transPiS_i_param_2];
	cvta.to.global.u64 	%rd3, %rd2;
	cvta.to.global.u64 	%rd4, %rd1;
	mov.u32 	%r2, %tid.x;
	mov.u32 	%r3, %ctaid.x;
	mad.lo.s32 	%r4, %r1, %r2, %r3;
	mul.wide.u32 	%rd5, %r4, 4;
	add.s64 	%rd6, %rd4, %rd5;
	ld.global.u32 	%r5, [%rd6];
	mad.lo.s32 	%r6, %r1, %r3, %r2;
	mul.wide.u32 	%rd7, %r6, 4;
	add.s64 	%rd8, %rd3, %rd7;
	st.global.u32 	[%rd8], %r5;
	ret;

}


// ===== COMPILED SASS (sm_100) =====

	.target	sm_100

	.elftype	@"ET_EXEC"


//--------------------- .note.nv.tkinfo           --------------------------
	.section	.note.nv.tkinfo,"",@"SHT_NOTE"
	.sectionflags	@"SHF_NOTE_NV_TKINFO"
	.tkinfo
        /*0018*/ 	.word	0x00000002
        /*0030*/ 	.string	""
        /*0030*/ 	.string	"ptxas"
        /*0030*/ 	.string	"Cuda compilation tools, release 13.0, V13.0.88"
        /*0030*/ 	.string	"Build cuda_13.0.r13.0/compiler.36424714_0"
        /*0030*/ 	.string	"-arch sm_100 -m 64 "



//--------------------- .note.nv.cuinfo           --------------------------
	.section	.note.nv.cuinfo,"",@"SHT_NOTE"
	.sectionflags	@"SHF_NOTE_NV_CUINFO"
        /*0018*/ 	.short	0x0002
        /*001a*/ 	.short	0x0064
        /*001c*/ 	.short	0x0082
	.zero		2


//--------------------- .nv.info                  --------------------------
	.section	.nv.info,"",@"SHT_CUDA_INFO"
	.align	4


	//----- nvinfo : EIATTR_REGCOUNT
	.align		4
        /*0000*/ 	.byte	0x04, 0x2f
        /*0002*/ 	.short	(.L_1 - .L_0)
	.align		4
.L_0:
        /*0004*/ 	.word	index@(_Z5transPiS_i)
        /*0008*/ 	.word	0x0000000a


	//----- nvinfo : EIATTR_FRAME_SIZE
	.align		4
.L_1:
        /*000c*/ 	.byte	0x04, 0x11
        /*000e*/ 	.short	(.L_3 - .L_2)
	.align		4
.L_2:
        /*0010*/ 	.word	index@(_Z5transPiS_i)
        /*0014*/ 	.word	0x00000000


	//----- nvinfo : EIATTR_MIN_STACK_SIZE
	.align		4
.L_3:
        /*0018*/ 	.byte	0x04, 0x12
        /*001a*/ 	.short	(.L_5 - .L_4)
	.align		4
.L_4:
        /*001c*/ 	.word	index@(_Z5transPiS_i)
        /*0020*/ 	.word	0x00000000
.L_5:


//--------------------- .nv.compat                --------------------------
	.section	.nv.compat,"",@"SHT_CUDA_COMPAT_INFO"
	.align	4
        /*0000*/ 	.byte	0x02, 0x09, 0x00, 0x00, 0x02, 0x02, 0x01, 0x00, 0x02, 0x05, 0x05, 0x00, 0x03, 0x07, 0x01, 0x01
        /*0010*/ 	.byte	0x02, 0x03, 0x00, 0x00, 0x02, 0x06, 0x01, 0x00, 0x04, 0x0b, 0x08, 0x00, 0x09, 0x00, 0x00, 0x00
        /*0020*/ 	.byte	0x00, 0x00, 0x00, 0x00


//--------------------- .nv.info._Z5transPiS_i    --------------------------
	.section	.nv.info._Z5transPiS_i,"",@"SHT_CUDA_INFO"
	.sectionflags	@""
	.align	4


	//----- nvinfo : EIATTR_CUDA_API_VERSION
	.align		4
        /*0000*/ 	.byte	0x04, 0x37
        /*0002*/ 	.short	(.L_7 - .L_6)
.L_6:
        /*0004*/ 	.word	0x00000082


	//----- nvinfo : EIATTR_KPARAM_INFO
	.align		4
.L_7:
        /*0008*/ 	.byte	0x04, 0x17
        /*000a*/ 	.short	(.L_9 - .L_8)
.L_8:
        /*000c*/ 	.word	0x00000000
        /*0010*/ 	.short	0x0002
        /*0012*/ 	.short	0x0010
        /*0014*/ 	.byte	0x00, 0xf0, 0x11, 0x00


	//----- nvinfo : EIATTR_KPARAM_INFO
	.align		4
.L_9:
        /*0018*/ 	.byte	0x04, 0x17
        /*001a*/ 	.short	(.L_11 - .L_10)
.L_10:
        /*001c*/ 	.word	0x00000000
        /*0020*/ 	.short	0x0001
        /*0022*/ 	.short	0x0008
        /*0024*/ 	.byte	0x00, 0xf5, 0x21, 0x00


	//----- nvinfo : EIATTR_KPARAM_INFO
	.align		4
.L_11:
        /*0028*/ 	.byte	0x04, 0x17
        /*002a*/ 	.short	(.L_13 - .L_12)
.L_12:
        /*002c*/ 	.word	0x00000000
        /*0030*/ 	.short	0x0000
        /*0032*/ 	.short	0x0000
        /*0034*/ 	.byte	0x00, 0xf5, 0x21, 0x00


	//----- nvinfo : EIATTR_SPARSE_MMA_MASK
	.align		4
.L_13:
        /*0038*/ 	.byte	0x03, 0x50
        /*003a*/ 	.short	0x0000


	//----- nvinfo : EIATTR_MAXREG_COUNT
	.align		4
        /*003c*/ 	.byte	0x03, 0x1b
        /*003e*/ 	.short	0x00ff


	//----- nvinfo : EIATTR_MERCURY_ISA_VERSION
	.align		4
        /*0040*/ 	.byte	0x03, 0x5f
        /*0042*/ 	.short	0x0101


	//----- nvinfo : EIATTR_VRC_CTA_INIT_COUNT
	.align		4
        /*0044*/ 	.byte	0x02, 0x4a
	.zero		1
	.zero		1


	//----- nvinfo : EIATTR_EXIT_INSTR_OFFSETS
	.align		4
        /*0048*/ 	.byte	0x04, 0x1c
        /*004a*/ 	.short	(.L_15 - .L_14)


	//   ....[0]....
.L_14:
        /*004c*/ 	.word	0x000000d0


	//----- nvinfo : EIATTR_CBANK_PARAM_SIZE
	.align		4
.L_15:
        /*0050*/ 	.byte	0x03, 0x19
        /*0052*/ 	.short	0x0014


	//----- nvinfo : EIATTR_PARAM_CBANK
	.align		4
        /*0054*/ 	.byte	0x04, 0x0a
        /*0056*/ 	.short	(.L_17 - .L_16)
	.align		4
.L_16:
        /*0058*/ 	.word	index@(.nv.constant0._Z5transPiS_i)
        /*005c*/ 	.short	0x0380
        /*005e*/ 	.short	0x0014


	//----- nvinfo : EIATTR_SW_WAR
	.align		4
.L_17:
        /*0060*/ 	.byte	0x04, 0x36
        /*0062*/ 	.short	(.L_19 - .L_18)
.L_18:
        /*0064*/ 	.word	0x00000008
.L_19:


//--------------------- .nv.callgraph             --------------------------
	.section	.nv.callgraph,"",@"SHT_CUDA_CALLGRAPH"
	.align	4
	.sectionentsize	8
	.align		4
        /*0000*/ 	.word	0x00000000
	.align		4
        /*0004*/ 	.word	0xffffffff
	.align		4
        /*0008*/ 	.word	0x00000000
	.align		4
        /*000c*/ 	.word	0xfffffffe
	.align		4
        /*0010*/ 	.word	0x00000000
	.align		4
        /*0014*/ 	.word	0xfffffffd
	.align		4
        /*0018*/ 	.word	0x00000000
	.align		4
        /*001c*/ 	.word	0xfffffffc


//--------------------- .text._Z5transPiS_i       --------------------------
	.section	.text._Z5transPiS_i,"ax",@progbits
	.align	128
        .global         _Z5transPiS_i
        .type           _Z5transPiS_i,@function
        .size           _Z5transPiS_i,(.L_x_1 - _Z5transPiS_i)
        .other          _Z5transPiS_i,@"STO_CUDA_ENTRY STV_DEFAULT"
_Z5transPiS_i:
.text._Z5transPiS_i:
[----:B------:R-:W-:Y:S01]  /*0000*/  LDC R1, c[0x0][0x37c] ;  /* 0x0000df00ff017b82 */ /* 0x000fe20000000800 */
[----:B------:R-:W0:Y:S07]  /*0010*/  S2R R7, SR_TID.X ;  /* 0x0000000000077919 */ /* 0x000e2e0000002100 */
[----:B------:R-:W0:Y:S01]  /*0020*/  S2UR UR6, SR_CTAID.X ;  /* 0x00000000000679c3 */ /* 0x000e220000002500 */
[----:B------:R-:W1:Y:S07]  /*0030*/  LDCU.64 UR4, c[0x0][0x358] ;  /* 0x00006b00ff0477ac */ /* 0x000e6e0008000a00 */
[----:B------:R-:W0:Y:S08]  /*0040*/  LDC R0, c[0x0][0x390] ;  /* 0x0000e400ff007b82 */ /* 0x000e300000000800 */
[----:B------:R-:W2:Y:S01]  /*0050*/  LDC.64 R2, c[0x0][0x380] ;  /* 0x0000e000ff027b82 */ /* 0x000ea20000000a00 */
[----:B0-----:R-:W-:-:S04]  /*0060*/  IMAD R5, R7, R0, UR6 ;  /* 0x0000000607057e24 */ /* 0x001fc8000f8e0200 */
[----:B--2---:R-:W-:-:S03]  /*0070*/  IMAD.WIDE.U32 R2, R5, 0x4, R2 ;  /* 0x0000000405027825 */ /* 0x004fc600078e0002 */
[----:B------:R-:W0:Y:S03]  /*0080*/  LDC.64 R4, c[0x0][0x388] ;  /* 0x0000e200ff047b82 */ /* 0x000e260000000a00 */
[----:B-1----:R-:W2:Y:S01]  /*0090*/  LDG.E R3, desc[UR4][R2.64] ;  /* 0x0000000402037981 */ /* 0x002ea2000c1e1900 */
[----:B------:R-:W-:-:S04]  /*00a0*/  IMAD R7, R0, UR6, R7 ;  /* 0x0000000600077c24 */ /* 0x000fc8000f8e0207 */
[----:B0-----:R-:W-:-:S05]  /*00b0*/  IMAD.WIDE.U32 R4, R7, 0x4, R4 ;  /* 0x0000000407047825 */ /* 0x001fca00078e0004 */
[----:B--2---:R-:W-:Y:S01]  /*00c0*/  STG.E desc[UR4][R4.64], R3 ;  /* 0x0000000304007986 */ /* 0x004fe2000c101904 */
[----:B------:R-:W-:Y:S05]  /*00d0*/  EXIT ;  /* 0x000000000000794d */ /* 0x000fea0003800000 */
.L_x_0:
[----:B------:R-:W-:-:S00]  /*00e0*/  BRA `(.L_x_0) ;  /* 0xfffffffc00fc7947 */ /* 0x000fc0000383ffff */
[----:B------:R-:W-:-:S00]  /*00f0*/  NOP ;  /* 0x0000000000007918 */ /* 0x000fc00000000000 */
        /* <DEDUP_REMOVED lines=8> */
.L_x_1:


//--------------------- .nv.shared.reserved.0     --------------------------
	.section	.nv.shared.reserved.0,"aw",@nobits
	.weak		__nv_reservedSMEM_offset_0_alias
	.size		__nv_reservedSMEM_offset_0_alias, 0, 64
	.other		__nv_reservedSMEM_offset_0_alias,@"STO_CUDA_RESERVED_SHARED STV_DEFAULT"
__nv_reservedSMEM_offset_0_alias:
	.zero		0
	.zero		64


//--------------------- .nv.constant0._Z5transPiS_i --------------------------
	.section	.nv.constant0._Z5transPiS_i,"a",@progbits
	.sectionflags	@""
	.align	4
.nv.constant0._Z5transPiS_i:
	.zero		916


//--------------------- SYMBOLS --------------------------

	.type		.nv.reservedSmem.offset0,@object
	.size		.nv.reservedSmem.offset0,0x4
